//
// Generated by NVIDIA NVVM Compiler
//
// Compiler Build ID: CL-36424714
// Cuda compilation tools, release 13.0, V13.0.88
// Based on NVVM 20.0.0
//

.version 9.0
.target sm_100
.address_size 64

	// .globl	_Z9addVectorPfS_S_
.extern .func  (.param .b32 func_retval0) vprintf
(
	.param .b64 vprintf_param_0,
	.param .b64 vprintf_param_1
)
;
.global .align 1 .b8 $str[16] = {98, 108, 111, 99, 107, 32, 105, 100, 32, 61, 32, 37, 100, 32, 10};
.global .align 1 .b8 $str$1[18] = {116, 104, 114, 101, 97, 100, 32, 73, 100, 120, 32, 61, 32, 37, 100, 32, 10};
.global .align 1 .b8 $str$2[22] = {116, 104, 114, 101, 97, 100, 32, 73, 100, 120, 32, 61, 32, 37, 100, 44, 32, 37, 100, 32, 10};

.visible .entry _Z9addVectorPfS_S_(
	.param .u64 .ptr .align 1 _Z9addVectorPfS_S__param_0,
	.param .u64 .ptr .align 1 _Z9addVectorPfS_S__param_1,
	.param .u64 .ptr .align 1 _Z9addVectorPfS_S__param_2
)
{
	.local .align 8 .b8 	__local_depot0[8];
	.reg .b64 	%SP;
	.reg .b64 	%SPL;
	.reg .b32 	%r<7>;
	.reg .b32 	%f<4>;
	.reg .b64 	%rd<17>;

	mov.u64 	%SPL, __local_depot0;
	cvta.local.u64 	%SP, %SPL;
	ld.param.u64 	%rd1, [_Z9addVectorPfS_S__param_0];
	ld.param.u64 	%rd2, [_Z9addVectorPfS_S__param_1];
	ld.param.u64 	%rd3, [_Z9addVectorPfS_S__param_2];
	cvta.to.global.u64 	%rd4, %rd3;
	cvta.to.global.u64 	%rd5, %rd2;
	cvta.to.global.u64 	%rd6, %rd1;
	add.u64 	%rd7, %SP, 0;
	add.u64 	%rd8, %SPL, 0;
	mov.u32 	%r1, %tid.x;
	mov.u32 	%r2, %ctaid.x;
	st.local.u32 	[%rd8], %r2;
	mov.u64 	%rd9, $str;
	cvta.global.u64 	%rd10, %rd9;
	{ // callseq 0, 0
	.param .b64 param0;
	st.param.b64 	[param0], %rd10;
	.param .b64 param1;
	st.param.b64 	[param1], %rd7;
	.param .b32 retval0;
	call.uni (retval0), 
	vprintf, 
	(
	param0, 
	param1
	);
	ld.param.b32 	%r3, [retval0];
	} // callseq 0
	st.local.u32 	[%rd8], %r1;
	mov.u64 	%rd11, $str$1;
	cvta.global.u64 	%rd12, %rd11;
	{ // callseq 1, 0
	.param .b64 param0;
	st.param.b64 	[param0], %rd12;
	.param .b64 param1;
	st.param.b64 	[param1], %rd7;
	.param .b32 retval0;
	call.uni (retval0), 
	vprintf, 
	(
	param0, 
	param1
	);
	ld.param.b32 	%r5, [retval0];
	} // callseq 1
	mul.wide.u32 	%rd13, %r1, 4;
	add.s64 	%rd14, %rd6, %rd13;
	ld.global.f32 	%f1, [%rd14];
	add.s64 	%rd15, %rd5, %rd13;
	ld.global.f32 	%f2, [%rd15];
	add.f32 	%f3, %f1, %f2;
	add.s64 	%rd16, %rd4, %rd13;
	st.global.f32 	[%rd16], %f3;
	ret;

}
	// .globl	_Z9addMatrixPfS_S_
.visible .entry _Z9addMatrixPfS_S_(
	.param .u64 .ptr .align 1 _Z9addMatrixPfS_S__param_0,
	.param .u64 .ptr .align 1 _Z9addMatrixPfS_S__param_1,
	.param .u64 .ptr .align 1 _Z9addMatrixPfS_S__param_2
)
{
	.local .align 8 .b8 	__local_depot1[8];
	.reg .b64 	%SP;
	.reg .b64 	%SPL;
	.reg .b32 	%r<7>;
	.reg .b32 	%f<4>;
	.reg .b64 	%rd<15>;

	mov.u64 	%SPL, __local_depot1;
	cvta.local.u64 	%SP, %SPL;
	ld.param.u64 	%rd1, [_Z9addMatrixPfS_S__param_0];
	ld.param.u64 	%rd2, [_Z9addMatrixPfS_S__param_1];
	ld.param.u64 	%rd3, [_Z9addMatrixPfS_S__param_2];
	cvta.to.global.u64 	%rd4, %rd3;
	cvta.to.global.u64 	%rd5, %rd2;
	cvta.to.global.u64 	%rd6, %rd1;
	add.u64 	%rd7, %SP, 0;
	add.u64 	%rd8, %SPL, 0;
	mov.u32 	%r1, %tid.x;
	mov.u32 	%r2, %tid.y;
	st.local.v2.u32 	[%rd8], {%r1, %r2};
	mov.u64 	%rd9, $str$2;
	cvta.global.u64 	%rd10, %rd9;
	{ // callseq 2, 0
	.param .b64 param0;
	st.param.b64 	[param0], %rd10;
	.param .b64 param1;
	st.param.b64 	[param1], %rd7;
	.param .b32 retval0;
	call.uni (retval0), 
	vprintf, 
	(
	param0, 
	param1
	);
	ld.param.b32 	%r3, [retval0];
	} // callseq 2
	shl.b32 	%r5, %r1, 4;
	add.s32 	%r6, %r5, %r2;
	mul.wide.u32 	%rd11, %r6, 4;
	add.s64 	%rd12, %rd6, %rd11;
	ld.global.f32 	%f1, [%rd12];
	add.s64 	%rd13, %rd5, %rd11;
	ld.global.f32 	%f2, [%rd13];
	add.f32 	%f3, %f1, %f2;
	add.s64 	%rd14, %rd4, %rd11;
	st.global.f32 	[%rd14], %f3;
	ret;

}


// ===== COMPILED SASS (sm_100) =====

	.target	sm_100

	.elftype	@"ET_EXEC"


//--------------------- .note.nv.tkinfo           --------------------------
	.section	.note.nv.tkinfo,"",@"SHT_NOTE"
	.sectionflags	@"SHF_NOTE_NV_TKINFO"
	.tkinfo
        /*0018*/ 	.word	0x00000002
        /*0030*/ 	.string	""
        /*0030*/ 	.string	"ptxas"
        /*0030*/ 	.string	"Cuda compilation tools, release 13.0, V13.0.88"
        /*0030*/ 	.string	"Build cuda_13.0.r13.0/compiler.36424714_0"
        /*0030*/ 	.string	"-arch sm_100 -m 64 "



//--------------------- .note.nv.cuinfo           --------------------------
	.section	.note.nv.cuinfo,"",@"SHT_NOTE"
	.sectionflags	@"SHF_NOTE_NV_CUINFO"
        /*0018*/ 	.short	0x0002
        /*001a*/ 	.short	0x0064
        /*001c*/ 	.short	0x0082
	.zero		2


//--------------------- .nv.info                  --------------------------
	.section	.nv.info,"",@"SHT_CUDA_INFO"
	.align	4


	//----- nvinfo : EIATTR_REGCOUNT
	.align		4
        /*0000*/ 	.byte	0x04, 0x2f
        /*0002*/ 	.short	(.L_4 - .L_3)
	.align		4
.L_3:
        /*0004*/ 	.word	index@(_Z9addVectorPfS_S_)
        /*0008*/ 	.word	0x00000019


	//----- nvinfo : EIATTR_FRAME_SIZE
	.align		4
.L_4:
        /*000c*/ 	.byte	0x04, 0x11
        /*000e*/ 	.short	(.L_6 - .L_5)
	.align		4
.L_5:
        /*0010*/ 	.word	index@(_Z9addVectorPfS_S_)
        /*0014*/ 	.word	0x00000008


	//----- nvinfo : EIATTR_REGCOUNT
	.align		4
.L_6:
        /*0018*/ 	.byte	0x04, 0x2f
        /*001a*/ 	.short	(.L_8 - .L_7)
	.align		4
.L_7:
        /*001c*/ 	.word	index@(_Z9addMatrixPfS_S_)
        /*0020*/ 	.word	0x00000018


	//----- nvinfo : EIATTR_FRAME_SIZE
	.align		4
.L_8:
        /*0024*/ 	.byte	0x04, 0x11
        /*0026*/ 	.short	(.L_10 - .L_9)
	.align		4
.L_9:
        /*0028*/ 	.word	index@(_Z9addMatrixPfS_S_)
        /*002c*/ 	.word	0x00000008


	//----- nvinfo : EIATTR_MIN_STACK_SIZE
	.align		4
.L_10:
        /*0030*/ 	.byte	0x04, 0x12
        /*0032*/ 	.short	(.L_12 - .L_11)
	.align		4
.L_11:
        /*0034*/ 	.word	index@(_Z9addMatrixPfS_S_)
        /*0038*/ 	.word	0x00000008


	//----- nvinfo : EIATTR_MIN_STACK_SIZE
	.align		4
.L_12:
        /*003c*/ 	.byte	0x04, 0x12
        /*003e*/ 	.short	(.L_14 - .L_13)
	.align		4
.L_13:
        /*0040*/ 	.word	index@(_Z9addVectorPfS_S_)
        /*0044*/ 	.word	0x00000008
.L_14:


//--------------------- .nv.compat                --------------------------
	.section	.nv.compat,"",@"SHT_CUDA_COMPAT_INFO"
	.align	4
        /*0000*/ 	.byte	0x02, 0x09, 0x00, 0x00, 0x02, 0x02, 0x01, 0x00, 0x02, 0x05, 0x05, 0x00, 0x03, 0x07, 0x01, 0x01
        /*0010*/ 	.byte	0x02, 0x03, 0x00, 0x00, 0x02, 0x06, 0x01, 0x00, 0x04, 0x0b, 0x08, 0x00, 0x09, 0x00, 0x00, 0x00
        /*0020*/ 	.byte	0x00, 0x00, 0x00, 0x00


//--------------------- .nv.info._Z9addMatrixPfS_S_ --------------------------
	.section	.nv.info._Z9addMatrixPfS_S_,"",@"SHT_CUDA_INFO"
	.sectionflags	@""
	.align	4


	//----- nvinfo : EIATTR_CUDA_API_VERSION
	.align		4
        /*0000*/ 	.byte	0x04, 0x37
        /*0002*/ 	.short	(.L_16 - .L_15)
.L_15:
        /*0004*/ 	.word	0x00000082


	//----- nvinfo : EIATTR_KPARAM_INFO
	.align		4
.L_16:
        /*0008*/ 	.byte	0x04, 0x17
        /*000a*/ 	.short	(.L_18 - .L_17)
.L_17:
        /*000c*/ 	.word	0x00000000
        /*0010*/ 	.short	0x0002
        /*0012*/ 	.short	0x0010
        /*0014*/ 	.byte	0x00, 0xf5, 0x21, 0x00


	//----- nvinfo : EIATTR_KPARAM_INFO
	.align		4
.L_18:
        /*0018*/ 	.byte	0x04, 0x17
        /*001a*/ 	.short	(.L_20 - .L_19)
.L_19:
        /*001c*/ 	.word	0x00000000
        /*0020*/ 	.short	0x0001
        /*0022*/ 	.short	0x0008
        /*0024*/ 	.byte	0x00, 0xf5, 0x21, 0x00


	//----- nvinfo : EIATTR_KPARAM_INFO
	.align		4
.L_20:
        /*0028*/ 	.byte	0x04, 0x17
        /*002a*/ 	.short	(.L_22 - .L_21)
.L_21:
        /*002c*/ 	.word	0x00000000
        /*0030*/ 	.short	0x0000
        /*0032*/ 	.short	0x0000
        /*0034*/ 	.byte	0x00, 0xf5, 0x21, 0x00


	//----- nvinfo : EIATTR_SPARSE_MMA_MASK
	.align		4
.L_22:
        /*0038*/ 	.byte	0x03, 0x50
        /*003a*/ 	.short	0x0000


	//----- nvinfo : EIATTR_MAXREG_COUNT
	.align		4
        /*003c*/ 	.byte	0x03, 0x1b
        /*003e*/ 	.short	0x00ff


	//----- nvinfo : EIATTR_EXTERNS
	.align		4
        /*0040*/ 	.byte	0x04, 0x0f
        /*0042*/ 	.short	(.L_24 - .L_23)


	//   ....[0]....
	.align		4
.L_23:
        /*0044*/ 	.word	index@(vprintf)


	//----- nvinfo : EIATTR_MERCURY_ISA_VERSION
	.align		4
.L_24:
        /*0048*/ 	.byte	0x03, 0x5f
        /*004a*/ 	.short	0x0101


	//----- nvinfo : EIATTR_VRC_CTA_INIT_COUNT
	.align		4
        /*004c*/ 	.byte	0x02, 0x4a
	.zero		1
	.zero		1


	//----- nvinfo : EIATTR_SYSCALL_OFFSETS
	.align		4
        /*0050*/ 	.byte	0x04, 0x46
        /*0052*/ 	.short	(.L_26 - .L_25)


	//   ....[0]....
.L_25:
        /*0054*/ 	.word	0x00000100


	//----- nvinfo : EIATTR_EXIT_INSTR_OFFSETS
	.align		4
.L_26:
        /*0058*/ 	.byte	0x04, 0x1c
        /*005a*/ 	.short	(.L_28 - .L_27)


	//   ....[0]....
.L_27:
        /*005c*/ 	.word	0x000001c0


	//----- nvinfo : EIATTR_CBANK_PARAM_SIZE
	.align		4
.L_28:
        /*0060*/ 	.byte	0x03, 0x19
        /*0062*/ 	.short	0x0018


	//----- nvinfo : EIATTR_PARAM_CBANK
	.align		4
        /*0064*/ 	.byte	0x04, 0x0a
        /*0066*/ 	.short	(.L_30 - .L_29)
	.align		4
.L_29:
        /*0068*/ 	.word	index@(.nv.constant0._Z9addMatrixPfS_S_)
        /*006c*/ 	.short	0x0380
        /*006e*/ 	.short	0x0018


	//----- nvinfo : EIATTR_SW_WAR
	.align		4
.L_30:
        /*0070*/ 	.byte	0x04, 0x36
        /*0072*/ 	.short	(.L_32 - .L_31)
.L_31:
        /*0074*/ 	.word	0x00000008
.L_32:


//--------------------- .nv.info._Z9addVectorPfS_S_ --------------------------
	.section	.nv.info._Z9addVectorPfS_S_,"",@"SHT_CUDA_INFO"
	.sectionflags	@""
	.align	4


	//----- nvinfo : EIATTR_CUDA_API_VERSION
	.align		4
        /*0000*/ 	.byte	0x04, 0x37
        /*0002*/ 	.short	(.L_34 - .L_33)
.L_33:
        /*0004*/ 	.word	0x00000082


	//----- nvinfo : EIATTR_KPARAM_INFO
	.align		4
.L_34:
        /*0008*/ 	.byte	0x04, 0x17
        /*000a*/ 	.short	(.L_36 - .L_35)
.L_35:
        /*000c*/ 	.word	0x00000000
        /*0010*/ 	.short	0x0002
        /*0012*/ 	.short	0x0010
        /*0014*/ 	.byte	0x00, 0xf5, 0x21, 0x00


	//----- nvinfo : EIATTR_KPARAM_INFO
	.align		4
.L_36:
        /*0018*/ 	.byte	0x04, 0x17
        /*001a*/ 	.short	(.L_38 - .L_37)
.L_37:
        /*001c*/ 	.word	0x00000000
        /*0020*/ 	.short	0x0001
        /*0022*/ 	.short	0x0008
        /*0024*/ 	.byte	0x00, 0xf5, 0x21, 0x00


	//----- nvinfo : EIATTR_KPARAM_INFO
	.align		4
.L_38:
        /*0028*/ 	.byte	0x04, 0x17
        /*002a*/ 	.short	(.L_40 - .L_39)
.L_39:
        /*002c*/ 	.word	0x00000000
        /*0030*/ 	.short	0x0000
        /*0032*/ 	.short	0x0000
        /*0034*/ 	.byte	0x00, 0xf5, 0x21, 0x00


	//----- nvinfo : EIATTR_SPARSE_MMA_MASK
	.align		4
.L_40:
        /*0038*/ 	.byte	0x03, 0x50
        /*003a*/ 	.short	0x0000


	//----- nvinfo : EIATTR_MAXREG_COUNT
	.align		4
        /*003c*/ 	.byte	0x03, 0x1b
        /*003e*/ 	.short	0x00ff


	//----- nvinfo : EIATTR_EXTERNS
	.align		4
        /*0040*/ 	.byte	0x04, 0x0f
        /*0042*/ 	.short	(.L_42 - .L_41)


	//   ....[0]....
	.align		4
.L_41:
        /*0044*/ 	.word	index@(vprintf)


	//----- nvinfo : EIATTR_MERCURY_ISA_VERSION
	.align		4
.L_42:
        /*0048*/ 	.byte	0x03, 0x5f
        /*004a*/ 	.short	0x0101


	//----- nvinfo : EIATTR_VRC_CTA_INIT_COUNT
	.align		4
        /*004c*/ 	.byte	0x02, 0x4a
	.zero		1
	.zero		1


	//----- nvinfo : EIATTR_SYSCALL_OFFSETS
	.align		4
        /*0050*/ 	.byte	0x04, 0x46
        /*0052*/ 	.short	(.L_44 - .L_43)


	//   ....[0]....
.L_43:
        /*0054*/ 	.word	0x00000110


	//   ....[1]....
        /*0058*/ 	.word	0x000001b0


	//----- nvinfo : EIATTR_EXIT_INSTR_OFFSETS
	.align		4
.L_44:
        /*005c*/ 	.byte	0x04, 0x1c
        /*005e*/ 	.short	(.L_46 - .L_45)


	//   ....[0]....
.L_45:
        /*0060*/ 	.word	0x000002a0


	//----- nvinfo : EIATTR_CBANK_PARAM_SIZE
	.align		4
.L_46:
        /*0064*/ 	.byte	0x03, 0x19
        /*0066*/ 	.short	0x0018


	//----- nvinfo : EIATTR_PARAM_CBANK
	.align		4
        /*0068*/ 	.byte	0x04, 0x0a
        /*006a*/ 	.short	(.L_48 - .L_47)
	.align		4
.L_47:
        /*006c*/ 	.word	index@(.nv.constant0._Z9addVectorPfS_S_)
        /*0070*/ 	.short	0x0380
        /*0072*/ 	.short	0x0018


	//----- nvinfo : EIATTR_SW_WAR
	.align		4
.L_48:
        /*0074*/ 	.byte	0x04, 0x36
        /*0076*/ 	.short	(.L_50 - .L_49)
.L_49:
        /*0078*/ 	.word	0x00000008
.L_50:


//--------------------- .nv.callgraph             --------------------------
	.section	.nv.callgraph,"",@"SHT_CUDA_CALLGRAPH"
	.align	4
	.sectionentsize	8
	.align		4
        /*0000*/ 	.word	0x00000000
	.align		4
        /*0004*/ 	.word	0xffffffff
	.align		4
        /*0008*/ 	.word	index@(_Z9addMatrixPfS_S_)
	.align		4
        /*000c*/ 	.word	index@(vprintf)
	.align		4
        /*0010*/ 	.word	index@(_Z9addVectorPfS_S_)
	.align		4
        /*0014*/ 	.word	index@(vprintf)
	.align		4
        /*0018*/ 	.word	0x00000000
	.align		4
        /*001c*/ 	.word	0xfffffffe
	.align		4
        /*0020*/ 	.word	0x00000000
	.align		4
        /*0024*/ 	.word	0xfffffffd
	.align		4
        /*0028*/ 	.word	0x00000000
	.align		4
        /*002c*/ 	.word	0xfffffffc


//--------------------- .nv.constant4             --------------------------
	.section	.nv.constant4,"a",@progbits
	.align	8
	.align		8
.nv.constant4:
        /*0000*/ 	.dword	vprintf
	.align		8
        /*0008*/ 	.dword	$str
	.align		8
        /*0010*/ 	.dword	$str$1
	.align		8
        /*0018*/ 	.dword	$str$2


//--------------------- .text._Z9addMatrixPfS_S_  --------------------------
	.section	.text._Z9addMatrixPfS_S_,"ax",@progbits
	.align	128
        .global         _Z9addMatrixPfS_S_
        .type           _Z9addMatrixPfS_S_,@function
        .size           _Z9addMatrixPfS_S_,(.L_x_5 - _Z9addMatrixPfS_S_)
        .other          _Z9addMatrixPfS_S_,@"STO_CUDA_ENTRY STV_DEFAULT"
_Z9addMatrixPfS_S_:
.text._Z9addMatrixPfS_S_:
[----:B------:R-:W0:Y:S01]  /*0000*/  LDC R1, c[0x0][0x37c] ;  /* 0x0000df00ff017b82 */ /* 0x000e220000000800 */
[----:B------:R-:W1:Y:S01]  /*0010*/  S2R R16, SR_TID.X ;  /* 0x0000000000107919 */ /* 0x000e620000002100 */
[----:B0-----:R-:W-:Y:S01]  /*0020*/  IADD3 R1, PT, PT, R1, -0x8, RZ ;  /* 0xfffffff801017810 */ /* 0x001fe20007ffe0ff */
[----:B------:R-:W0:Y:S01]  /*0030*/  LDCU UR4, c[0x0][0x2f8] ;  /* 0x00005f00ff0477ac */ /* 0x000e220008000800 */
[----:B------:R-:W-:Y:S01]  /*0040*/  MOV R0, 0x0 ;  /* 0x0000000000007802 */ /* 0x000fe20000000f00 */
[----:B------:R-:W1:Y:S01]  /*0050*/  S2R R17, SR_TID.Y ;  /* 0x0000000000117919 */ /* 0x000e620000002200 */
[----:B------:R-:W2:Y:S02]  /*0060*/  LDCU.64 UR6, c[0x4][0x18] ;  /* 0x01000300ff0677ac */ /* 0x000ea40008000a00 */
[----:B------:R3:W4:Y:S01]  /*0070*/  LDC.64 R2, c[0x4][R0] ;  /* 0x0100000000027b82 */ /* 0x0007220000000a00 */
[----:B------:R-:W5:Y:S01]  /*0080*/  LDCU UR5, c[0x0][0x2fc] ;  /* 0x00005f80ff0577ac */ /* 0x000f620008000800 */
[----:B------:R-:W1:Y:S01]  /*0090*/  LDCU.64 UR36, c[0x0][0x358] ;  /* 0x00006b00ff2477ac */ /* 0x000e620008000a00 */
[----:B0-----:R-:W-:-:S02]  /*00a0*/  IADD3 R6, P0, PT, R1, UR4, RZ ;  /* 0x0000000401067c10 */ /* 0x001fc4000ff1e0ff */
[----:B--2---:R-:W-:Y:S01]  /*00b0*/  MOV R4, UR6 ;  /* 0x0000000600047c02 */ /* 0x004fe20008000f00 */
[----:B------:R-:W-:Y:S01]  /*00c0*/  IMAD.U32 R5, RZ, RZ, UR7 ;  /* 0x00000007ff057e24 */ /* 0x000fe2000f8e00ff */
[----:B-----5:R-:W-:Y:S01]  /*00d0*/  IADD3.X R7, PT, PT, RZ, UR5, RZ, P0, !PT ;  /* 0x00000005ff077c10 */ /* 0x020fe200087fe4ff */
[----:B-1----:R3:W-:Y:S08]  /*00e0*/  STL.64 [R1], R16 ;  /* 0x0000001001007387 */ /* 0x0027f00000100a00 */
[----:B------:R-:W-:-:S07]  /*00f0*/  LEPC R20, `(.L_x_0) ;  /* 0x000000001014794e */ /* 0x000fce0000000000 */
[----:B---34-:R-:W-:Y:S05]  /*0100*/  CALL.ABS.NOINC R2 ;  /* 0x0000000002007343 */ /* 0x018fea0003c00000 */
.L_x_0:
[----:B------:R-:W0:Y:S01]  /*0110*/  LDC.64 R2, c[0x0][0x380] ;  /* 0x0000e000ff027b82 */ /* 0x000e220000000a00 */
[----:B------:R-:W-:-:S07]  /*0120*/  IMAD R17, R16, 0x10, R17 ;  /* 0x0000001010117824 */ /* 0x000fce00078e0211 */
[----:B------:R-:W1:Y:S08]  /*0130*/  LDC.64 R4, c[0x0][0x388] ;  /* 0x0000e200ff047b82 */ /* 0x000e700000000a00 */
[----:B------:R-:W2:Y:S01]  /*0140*/  LDC.64 R6, c[0x0][0x390] ;  /* 0x0000e400ff067b82 */ /* 0x000ea20000000a00 */
[----:B0-----:R-:W-:-:S06]  /*0150*/  IMAD.WIDE.U32 R2, R17, 0x4, R2 ;  /* 0x0000000411027825 */ /* 0x001fcc00078e0002 */
[----:B------:R-:W3:Y:S01]  /*0160*/  LDG.E R2, desc[UR36][R2.64] ;  /* 0x0000002402027981 */ /* 0x000ee2000c1e1900 */
[----:B-1----:R-:W-:-:S06]  /*0170*/  IMAD.WIDE.U32 R4, R17, 0x4, R4 ;  /* 0x0000000411047825 */ /* 0x002fcc00078e0004 */
[----:B------:R-:W3:Y:S01]  /*0180*/  LDG.E R5, desc[UR36][R4.64] ;  /* 0x0000002404057981 */ /* 0x000ee2000c1e1900 */
[----:B--2---:R-:W-:-:S04]  /*0190*/  IMAD.WIDE.U32 R6, R17, 0x4, R6 ;  /* 0x0000000411067825 */ /* 0x004fc800078e0006 */
[----:B---3--:R-:W-:-:S05]  /*01a0*/  FADD R9, R2, R5 ;  /* 0x0000000502097221 */ /* 0x008fca0000000000 */
[----:B------:R-:W-:Y:S01]  /*01b0*/  STG.E desc[UR36][R6.64], R9 ;  /* 0x0000000906007986 */ /* 0x000fe2000c101924 */
[----:B------:R-:W-:Y:S05]  /*01c0*/  EXIT ;  /* 0x000000000000794d */ /* 0x000fea0003800000 */
.L_x_1:
[----:B------:R-:W-:-:S00]  /*01d0*/  BRA `(.L_x_1) ;  /* 0xfffffffc00fc7947 */ /* 0x000fc0000383ffff */
[----:B------:R-:W-:-:S00]  /*01e0*/  NOP ;  /* 0x0000000000007918 */ /* 0x000fc00000000000 */
        /* <DEDUP_REMOVED lines=9> */
.L_x_5:


//--------------------- .text._Z9addVectorPfS_S_  --------------------------
	.section	.text._Z9addVectorPfS_S_,"ax",@progbits
	.align	128
        .global         _Z9addVectorPfS_S_
        .type           _Z9addVectorPfS_S_,@function
        .size           _Z9addVectorPfS_S_,(.L_x_6 - _Z9addVectorPfS_S_)
        .other          _Z9addVectorPfS_S_,@"STO_CUDA_ENTRY STV_DEFAULT"
_Z9addVectorPfS_S_:
.text._Z9addVectorPfS_S_:
[----:B------:R-:W0:Y:S01]  /*0000*/  LDC R1, c[0x0][0x37c] ;  /* 0x0000df00ff017b82 */ /* 0x000e220000000800 */
[----:B------:R-:W1:Y:S01]  /*0010*/  S2R R0, SR_CTAID.X ;  /* 0x0000000000007919 */ /* 0x000e620000002500 */
[----:B------:R-:W2:Y:S01]  /*0020*/  LDCU UR4, c[0x0][0x2f8] ;  /* 0x00005f00ff0477ac */ /* 0x000ea20008000800 */
[----:B0-----:R-:W-:Y:S01]  /*0030*/  VIADD R1, R1, 0xfffffff8 ;  /* 0xfffffff801017836 */ /* 0x001fe20000000000 */
[----:B------:R-:W-:Y:S01]  /*0040*/  MOV R18, 0x0 ;  /* 0x0000000000127802 */ /* 0x000fe20000000f00 */
[----:B------:R-:W0:Y:S01]  /*0050*/  S2R R2, SR_TID.X ;  /* 0x0000000000027919 */ /* 0x000e220000002100 */
[----:B------:R-:W3:Y:S02]  /*0060*/  LDCU UR5, c[0x0][0x2fc] ;  /* 0x00005f80ff0577ac */ /* 0x000ee40008000800 */
[----:B------:R4:W0:Y:S01]  /*0070*/  LDC.64 R8, c[0x4][R18] ;  /* 0x0100000012087b82 */ /* 0x0008220000000a00 */
[----:B------:R-:W5:Y:S01]  /*0080*/  LDCU.64 UR6, c[0x4][0x8] ;  /* 0x01000100ff0677ac */ /* 0x000f620008000a00 */
[----:B--2---:R-:W-:-:S05]  /*0090*/  IADD3 R19, P0, PT, R1, UR4, RZ ;  /* 0x0000000401137c10 */ /* 0x004fca000ff1e0ff */
[----:B---3--:R-:W-:Y:S02]  /*00a0*/  IMAD.X R22, RZ, RZ, UR5, P0 ;  /* 0x00000005ff167e24 */ /* 0x008fe400080e06ff */
[----:B------:R-:W-:Y:S01]  /*00b0*/  IMAD.MOV.U32 R6, RZ, RZ, R19 ;  /* 0x000000ffff067224 */ /* 0x000fe200078e0013 */
[----:B-----5:R-:W-:Y:S01]  /*00c0*/  MOV R4, UR6 ;  /* 0x0000000600047c02 */ /* 0x020fe20008000f00 */
[----:B------:R-:W-:Y:S01]  /*00d0*/  IMAD.U32 R5, RZ, RZ, UR7 ;  /* 0x00000007ff057e24 */ /* 0x000fe2000f8e00ff */
[----:B------:R-:W-:Y:S01]  /*00e0*/  MOV R7, R22 ;  /* 0x0000001600077202 */ /* 0x000fe20000000f00 */
[----:B-1----:R4:W-:Y:S06]  /*00f0*/  STL [R1], R0 ;  /* 0x0000000001007387 */ /* 0x0029ec0000100800 */
[----:B------:R-:W-:-:S07]  /*0100*/  LEPC R20, `(.L_x_2) ;  /* 0x000000001014794e */ /* 0x000fce0000000000 */
[----:B0---4-:R-:W-:Y:S05]  /*0110*/  CALL.ABS.NOINC R8 ;  /* 0x0000000008007343 */ /* 0x011fea0003c00000 */
.L_x_2:
[----:B------:R0:W-:Y:S01]  /*0120*/  STL [R1], R2 ;  /* 0x0000000201007387 */ /* 0x0001e20000100800 */
[----:B------:R0:W1:Y:S01]  /*0130*/  LDC.64 R8, c[0x4][R18] ;  /* 0x0100000012087b82 */ /* 0x0000620000000a00 */
[----:B------:R-:W2:Y:S01]  /*0140*/  LDCU.64 UR4, c[0x4][0x10] ;  /* 0x01000200ff0477ac */ /* 0x000ea20008000a00 */
[----:B------:R-:W-:Y:S01]  /*0150*/  IMAD.MOV.U32 R6, RZ, RZ, R19 ;  /* 0x000000ffff067224 */ /* 0x000fe200078e0013 */
[----:B------:R-:W-:-:S05]  /*0160*/  MOV R7, R22 ;  /* 0x0000001600077202 */ /* 0x000fca0000000f00 */
[----:B------:R-:W3:Y:S01]  /*0170*/  LDC.64 R16, c[0x0][0x358] ;  /* 0x0000d600ff107b82 */ /* 0x000ee20000000a00 */
[----:B--2---:R-:W-:Y:S01]  /*0180*/  IMAD.U32 R4, RZ, RZ, UR4 ;  /* 0x00000004ff047e24 */ /* 0x004fe2000f8e00ff */
[----:B0-----:R-:W-:-:S07]  /*0190*/  MOV R5, UR5 ;  /* 0x0000000500057c02 */ /* 0x001fce0008000f00 */
[----:B------:R-:W-:-:S07]  /*01a0*/  LEPC R20, `(.L_x_3) ;  /* 0x000000001014794e */ /* 0x000fce0000000000 */
[----:B-1-3--:R-:W-:Y:S05]  /*01b0*/  CALL.ABS.NOINC R8 ;  /* 0x0000000008007343 */ /* 0x00afea0003c00000 */
.L_x_3:
[----:B------:R-:W0:Y:S01]  /*01c0*/  LDC.64 R4, c[0x0][0x380] ;  /* 0x0000e000ff047b82 */ /* 0x000e220000000a00 */
[C---:B------:R-:W-:Y:S02]  /*01d0*/  R2UR UR4, R16.reuse ;  /* 0x00000000100472ca */ /* 0x040fe400000e0000 */
[C---:B------:R-:W-:Y:S02]  /*01e0*/  R2UR UR5, R17.reuse ;  /* 0x00000000110572ca */ /* 0x040fe400000e0000 */
[----:B------:R-:W-:Y:S02]  /*01f0*/  R2UR UR6, R16 ;  /* 0x00000000100672ca */ /* 0x000fe400000e0000 */
[----:B------:R-:W-:Y:S01]  /*0200*/  R2UR UR7, R17 ;  /* 0x00000000110772ca */ /* 0x000fe200000e0000 */
        /* <DEDUP_REMOVED lines=10> */
.L_x_4:
        /* <DEDUP_REMOVED lines=13> */
.L_x_6:


//--------------------- .nv.global.init           --------------------------
	.section	.nv.global.init,"aw",@progbits
.nv.global.init:
	.type		$str,@object
	.size		$str,($str$1 - $str)
$str:
        /*0000*/ 	.byte	0x62, 0x6c, 0x6f, 0x63, 0x6b, 0x20, 0x69, 0x64, 0x20, 0x3d, 0x20, 0x25, 0x64, 0x20, 0x0a, 0x00
	.type		$str$1,@object
	.size		$str$1,($str$2 - $str$1)
$str$1:
        /*0010*/ 	.byte	0x74, 0x68, 0x72, 0x65, 0x61, 0x64, 0x20, 0x49, 0x64, 0x78, 0x20, 0x3d, 0x20, 0x25, 0x64, 0x20
        /*0020*/ 	.byte	0x0a, 0x00
	.type		$str$2,@object
	.size		$str$2,(.L_2 - $str$2)
$str$2:
        /*0022*/ 	.byte	0x74, 0x68, 0x72, 0x65, 0x61, 0x64, 0x20, 0x49, 0x64, 0x78, 0x20, 0x3d, 0x20, 0x25, 0x64, 0x2c
        /*0032*/ 	.byte	0x20, 0x25, 0x64, 0x20, 0x0a, 0x00
.L_2:


//--------------------- .nv.shared.reserved.0     --------------------------
	.section	.nv.shared.reserved.0,"aw",@nobits
	.weak		__nv_reservedSMEM_offset_0_alias
	.size		__nv_reservedSMEM_offset_0_alias, 0, 64
	.other		__nv_reservedSMEM_offset_0_alias,@"STO_CUDA_RESERVED_SHARED STV_DEFAULT"
__nv_reservedSMEM_offset_0_alias:
	.zero		0
	.zero		64


//--------------------- .nv.constant0._Z9addMatrixPfS_S_ --------------------------
	.section	.nv.constant0._Z9addMatrixPfS_S_,"a",@progbits
	.sectionflags	@""
	.align	4
.nv.constant0._Z9addMatrixPfS_S_:
	.zero		920


//--------------------- .nv.constant0._Z9addVectorPfS_S_ --------------------------
	.section	.nv.constant0._Z9addVectorPfS_S_,"a",@progbits
	.sectionflags	@""
	.align	4
.nv.constant0._Z9addVectorPfS_S_:
	.zero		920


//--------------------- SYMBOLS --------------------------

	.type		.nv.reservedSmem.offset0,@object
	.size		.nv.reservedSmem.offset0,0x4
	.type		vprintf,@function
